//
// Generated by NVIDIA NVVM Compiler
//
// Compiler Build ID: CL-36424714
// Cuda compilation tools, release 13.0, V13.0.88
// Based on NVVM 20.0.0
//

.version 9.0
.target sm_100
.address_size 64

	// .globl	_Z7fIndicev
.extern .func  (.param .b32 func_retval0) vprintf
(
	.param .b64 vprintf_param_0,
	.param .b64 vprintf_param_1
)
;
.global .align 1 .b8 $str[10] = {37, 100, 9, 37, 100, 9, 37, 100, 10};

.visible .entry _Z7fIndicev()
{
	.local .align 8 .b8 	__local_depot0[16];
	.reg .b64 	%SP;
	.reg .b64 	%SPL;
	.reg .b32 	%r<6>;
	.reg .b64 	%rd<5>;

	mov.u64 	%SPL, __local_depot0;
	cvta.local.u64 	%SP, %SPL;
	add.u64 	%rd1, %SP, 0;
	add.u64 	%rd2, %SPL, 0;
	mov.u32 	%r1, %tid.x;
	mov.u32 	%r2, %ctaid.x;
	mov.u32 	%r3, %ntid.x;
	st.local.v2.u32 	[%rd2], {%r1, %r2};
	st.local.u32 	[%rd2+8], %r3;
	mov.u64 	%rd3, $str;
	cvta.global.u64 	%rd4, %rd3;
	{ // callseq 0, 0
	.param .b64 param0;
	st.param.b64 	[param0], %rd4;
	.param .b64 param1;
	st.param.b64 	[param1], %rd1;
	.param .b32 retval0;
	call.uni (retval0), 
	vprintf, 
	(
	param0, 
	param1
	);
	ld.param.b32 	%r4, [retval0];
	} // callseq 0
	ret;

}


// ===== COMPILED SASS (sm_100) =====

	.target	sm_100

	.elftype	@"ET_EXEC"


//--------------------- .note.nv.tkinfo           --------------------------
	.section	.note.nv.tkinfo,"",@"SHT_NOTE"
	.sectionflags	@"SHF_NOTE_NV_TKINFO"
	.tkinfo
        /*0018*/ 	.word	0x00000002
        /*0030*/ 	.string	""
        /*0030*/ 	.string	"ptxas"
        /*0030*/ 	.string	"Cuda compilation tools, release 13.0, V13.0.88"
        /*0030*/ 	.string	"Build cuda_13.0.r13.0/compiler.36424714_0"
        /*0030*/ 	.string	"-arch sm_100 -m 64 "



//--------------------- .note.nv.cuinfo           --------------------------
	.section	.note.nv.cuinfo,"",@"SHT_NOTE"
	.sectionflags	@"SHF_NOTE_NV_CUINFO"
        /*0018*/ 	.short	0x0002
        /*001a*/ 	.short	0x0064
        /*001c*/ 	.short	0x0082
	.zero		2


//--------------------- .nv.info                  --------------------------
	.section	.nv.info,"",@"SHT_CUDA_INFO"
	.align	4


	//----- nvinfo : EIATTR_REGCOUNT
	.align		4
        /*0000*/ 	.byte	0x04, 0x2f
        /*0002*/ 	.short	(.L_2 - .L_1)
	.align		4
.L_1:
        /*0004*/ 	.word	index@(_Z7fIndicev)
        /*0008*/ 	.word	0x00000018


	//----- nvinfo : EIATTR_FRAME_SIZE
	.align		4
.L_2:
        /*000c*/ 	.byte	0x04, 0x11
        /*000e*/ 	.short	(.L_4 - .L_3)
	.align		4
.L_3:
        /*0010*/ 	.word	index@(_Z7fIndicev)
        /*0014*/ 	.word	0x00000010


	//----- nvinfo : EIATTR_MIN_STACK_SIZE
	.align		4
.L_4:
        /*0018*/ 	.byte	0x04, 0x12
        /*001a*/ 	.short	(.L_6 - .L_5)
	.align		4
.L_5:
        /*001c*/ 	.word	index@(_Z7fIndicev)
        /*0020*/ 	.word	0x00000010
.L_6:


//--------------------- .nv.compat                --------------------------
	.section	.nv.compat,"",@"SHT_CUDA_COMPAT_INFO"
	.align	4
        /*0000*/ 	.byte	0x02, 0x09, 0x00, 0x00, 0x02, 0x02, 0x01, 0x00, 0x02, 0x05, 0x05, 0x00, 0x03, 0x07, 0x01, 0x01
        /*0010*/ 	.byte	0x02, 0x03, 0x00, 0x00, 0x02, 0x06, 0x01, 0x00, 0x04, 0x0b, 0x08, 0x00, 0x09, 0x00, 0x00, 0x00
        /*0020*/ 	.byte	0x00, 0x00, 0x00, 0x00


//--------------------- .nv.info._Z7fIndicev      --------------------------
	.section	.nv.info._Z7fIndicev,"",@"SHT_CUDA_INFO"
	.sectionflags	@""
	.align	4


	//----- nvinfo : EIATTR_CUDA_API_VERSION
	.align		4
        /*0000*/ 	.byte	0x04, 0x37
        /*0002*/ 	.short	(.L_8 - .L_7)
.L_7:
        /*0004*/ 	.word	0x00000082


	//----- nvinfo : EIATTR_SPARSE_MMA_MASK
	.align		4
.L_8:
        /*0008*/ 	.byte	0x03, 0x50
        /*000a*/ 	.short	0x0000


	//----- nvinfo : EIATTR_MAXREG_COUNT
	.align		4
        /*000c*/ 	.byte	0x03, 0x1b
        /*000e*/ 	.short	0x00ff


	//----- nvinfo : EIATTR_EXTERNS
	.align		4
        /*0010*/ 	.byte	0x04, 0x0f
        /*0012*/ 	.short	(.L_10 - .L_9)


	//   ....[0]....
	.align		4
.L_9:
        /*0014*/ 	.word	index@(vprintf)


	//----- nvinfo : EIATTR_MERCURY_ISA_VERSION
	.align		4
.L_10:
        /*0018*/ 	.byte	0x03, 0x5f
        /*001a*/ 	.short	0x0101


	//----- nvinfo : EIATTR_VRC_CTA_INIT_COUNT
	.align		4
        /*001c*/ 	.byte	0x02, 0x4a
	.zero		1
	.zero		1


	//----- nvinfo : EIATTR_SYSCALL_OFFSETS
	.align		4
        /*0020*/ 	.byte	0x04, 0x46
        /*0022*/ 	.short	(.L_12 - .L_11)


	//   ....[0]....
.L_11:
        /*0024*/ 	.word	0x00000110


	//----- nvinfo : EIATTR_EXIT_INSTR_OFFSETS
	.align		4
.L_12:
        /*0028*/ 	.byte	0x04, 0x1c
        /*002a*/ 	.short	(.L_14 - .L_13)


	//   ....[0]....
.L_13:
        /*002c*/ 	.word	0x00000120


	//----- nvinfo : EIATTR_SW_WAR
	.align		4
.L_14:
        /*0030*/ 	.byte	0x04, 0x36
        /*0032*/ 	.short	(.L_16 - .L_15)
.L_15:
        /*0034*/ 	.word	0x00000008
.L_16:


//--------------------- .nv.callgraph             --------------------------
	.section	.nv.callgraph,"",@"SHT_CUDA_CALLGRAPH"
	.align	4
	.sectionentsize	8
	.align		4
        /*0000*/ 	.word	0x00000000
	.align		4
        /*0004*/ 	.word	0xffffffff
	.align		4
        /*0008*/ 	.word	index@(_Z7fIndicev)
	.align		4
        /*000c*/ 	.word	index@(vprintf)
	.align		4
        /*0010*/ 	.word	0x00000000
	.align		4
        /*0014*/ 	.word	0xfffffffe
	.align		4
        /*0018*/ 	.word	0x00000000
	.align		4
        /*001c*/ 	.word	0xfffffffd
	.align		4
        /*0020*/ 	.word	0x00000000
	.align		4
        /*0024*/ 	.word	0xfffffffc


//--------------------- .nv.constant4             --------------------------
	.section	.nv.constant4,"a",@progbits
	.align	8
	.align		8
.nv.constant4:
        /*0000*/ 	.dword	vprintf
	.align		8
        /*0008*/ 	.dword	$str


//--------------------- .text._Z7fIndicev         --------------------------
	.section	.text._Z7fIndicev,"ax",@progbits
	.align	128
        .global         _Z7fIndicev
        .type           _Z7fIndicev,@function
        .size           _Z7fIndicev,(.L_x_2 - _Z7fIndicev)
        .other          _Z7fIndicev,@"STO_CUDA_ENTRY STV_DEFAULT"
_Z7fIndicev:
.text._Z7fIndicev:
[----:B------:R-:W0:Y:S01]  /*0000*/  LDC R1, c[0x0][0x37c] ;  /* 0x0000df00ff017b82 */ /* 0x000e220000000800 */
[----:B------:R-:W1:Y:S01]  /*0010*/  S2R R8, SR_TID.X ;  /* 0x0000000000087919 */ /* 0x000e620000002100 */
[----:B------:R-:W2:Y:S06]  /*0020*/  LDCU UR5, c[0x0][0x2fc] ;  /* 0x00005f80ff0577ac */ /* 0x000eac0008000800 */
[----:B------:R-:W3:Y:S01]  /*0030*/  LDC R10, c[0x0][0x360] ;  /* 0x0000d800ff0a7b82 */ /* 0x000ee20000000800 */
[----:B0-----:R-:W-:Y:S01]  /*0040*/  VIADD R1, R1, 0xfffffff0 ;  /* 0xfffffff001017836 */ /* 0x001fe20000000000 */
[----:B------:R-:W1:Y:S01]  /*0050*/  S2R R9, SR_CTAID.X ;  /* 0x0000000000097919 */ /* 0x000e620000002500 */
[----:B------:R-:W-:Y:S01]  /*0060*/  MOV R0, 0x0 ;  /* 0x0000000000007802 */ /* 0x000fe20000000f00 */
[----:B------:R-:W0:Y:S04]  /*0070*/  LDCU UR4, c[0x0][0x2f8] ;  /* 0x00005f00ff0477ac */ /* 0x000e280008000800 */
[----:B------:R4:W5:Y:S01]  /*0080*/  LDC.64 R2, c[0x4][R0] ;  /* 0x0100000000027b82 */ /* 0x0009620000000a00 */
[----:B------:R-:W2:Y:S01]  /*0090*/  LDCU.64 UR6, c[0x4][0x8] ;  /* 0x01000100ff0677ac */ /* 0x000ea20008000a00 */
[----:B0-----:R-:W-:Y:S01]  /*00a0*/  IADD3 R6, P0, PT, R1, UR4, RZ ;  /* 0x0000000401067c10 */ /* 0x001fe2000ff1e0ff */
[----:B---3--:R4:W-:Y:S01]  /*00b0*/  STL [R1+0x8], R10 ;  /* 0x0000080a01007387 */ /* 0x0089e20000100800 */
[----:B--2---:R-:W-:Y:S01]  /*00c0*/  IMAD.U32 R4, RZ, RZ, UR6 ;  /* 0x00000006ff047e24 */ /* 0x004fe2000f8e00ff */
[----:B------:R-:W-:-:S02]  /*00d0*/  MOV R5, UR7 ;  /* 0x0000000700057c02 */ /* 0x000fc40008000f00 */
[----:B------:R-:W-:Y:S01]  /*00e0*/  IMAD.X R7, RZ, RZ, UR5, P0 ;  /* 0x00000005ff077e24 */ /* 0x000fe200080e06ff */
[----:B-1----:R4:W-:Y:S07]  /*00f0*/  STL.64 [R1], R8 ;  /* 0x0000000801007387 */ /* 0x0029ee0000100a00 */
[----:B------:R-:W-:-:S07]  /*0100*/  LEPC R20, `(.L_x_0) ;  /* 0x000000001014794e */ /* 0x000fce0000000000 */
[----:B----45:R-:W-:Y:S05]  /*0110*/  CALL.ABS.NOINC R2 ;  /* 0x0000000002007343 */ /* 0x030fea0003c00000 */
.L_x_0:
[----:B------:R-:W-:Y:S05]  /*0120*/  EXIT ;  /* 0x000000000000794d */ /* 0x000fea0003800000 */
.L_x_1:
[----:B------:R-:W-:-:S00]  /*0130*/  BRA `(.L_x_1) ;  /* 0xfffffffc00fc7947 */ /* 0x000fc0000383ffff */
[----:B------:R-:W-:-:S00]  /*0140*/  NOP ;  /* 0x0000000000007918 */ /* 0x000fc00000000000 */
        /* <DEDUP_REMOVED lines=11> */
.L_x_2:


//--------------------- .nv.global.init           --------------------------
	.section	.nv.global.init,"aw",@progbits
.nv.global.init:
	.type		$str,@object
	.size		$str,(.L_0 - $str)
$str:
        /*0000*/ 	.byte	0x25, 0x64, 0x09, 0x25, 0x64, 0x09, 0x25, 0x64, 0x0a, 0x00
.L_0:


//--------------------- .nv.shared.reserved.0     --------------------------
	.section	.nv.shared.reserved.0,"aw",@nobits
	.weak		__nv_reservedSMEM_offset_0_alias
	.size		__nv_reservedSMEM_offset_0_alias, 0, 64
	.other		__nv_reservedSMEM_offset_0_alias,@"STO_CUDA_RESERVED_SHARED STV_DEFAULT"
__nv_reservedSMEM_offset_0_alias:
	.zero		0
	.zero		64


//--------------------- .nv.constant0._Z7fIndicev --------------------------
	.section	.nv.constant0._Z7fIndicev,"a",@progbits
	.sectionflags	@""
	.align	4
.nv.constant0._Z7fIndicev:
	.zero		896


//--------------------- SYMBOLS --------------------------

	.type		.nv.reservedSmem.offset0,@object
	.size		.nv.reservedSmem.offset0,0x4
	.type		vprintf,@function
